//
// Generated by NVIDIA NVVM Compiler
//
// Compiler Build ID: CL-36424714
// Cuda compilation tools, release 13.0, V13.0.88
// Based on NVVM 20.0.0
//

.version 9.0
.target sm_100
.address_size 64

	// .globl	_Z13add_bias_gradPKfPfii

.visible .entry _Z13add_bias_gradPKfPfii(
	.param .u64 .ptr .align 1 _Z13add_bias_gradPKfPfii_param_0,
	.param .u64 .ptr .align 1 _Z13add_bias_gradPKfPfii_param_1,
	.param .u32 _Z13add_bias_gradPKfPfii_param_2,
	.param .u32 _Z13add_bias_gradPKfPfii_param_3
)
{
	.reg .pred 	%p<11>;
	.reg .b32 	%r<38>;
	.reg .b32 	%f<83>;
	.reg .b64 	%rd<43>;

	ld.param.u64 	%rd3, [_Z13add_bias_gradPKfPfii_param_0];
	ld.param.u64 	%rd2, [_Z13add_bias_gradPKfPfii_param_1];
	ld.param.u32 	%r23, [_Z13add_bias_gradPKfPfii_param_2];
	ld.param.u32 	%r24, [_Z13add_bias_gradPKfPfii_param_3];
	cvta.to.global.u64 	%rd1, %rd3;
	mov.u32 	%r25, %ctaid.x;
	mov.u32 	%r26, %ntid.x;
	mov.u32 	%r27, %tid.x;
	mad.lo.s32 	%r1, %r25, %r26, %r27;
	setp.ge.s32 	%p1, %r1, %r24;
	@%p1 bra 	$L__BB0_15;
	setp.lt.s32 	%p2, %r23, 1;
	mov.f32 	%f82, 0f00000000;
	@%p2 bra 	$L__BB0_14;
	and.b32  	%r2, %r23, 15;
	setp.lt.u32 	%p3, %r23, 16;
	mov.f32 	%f82, 0f00000000;
	mov.b32 	%r34, 0;
	@%p3 bra 	$L__BB0_5;
	and.b32  	%r34, %r23, 2147483632;
	neg.s32 	%r32, %r34;
	shl.b32 	%r5, %r24, 4;
	mov.f32 	%f82, 0f00000000;
	mul.wide.s32 	%rd6, %r24, 4;
	mov.u32 	%r31, %r1;
$L__BB0_4:
	.pragma "nounroll";
	mul.wide.s32 	%rd4, %r31, 4;
	add.s64 	%rd5, %rd1, %rd4;
	ld.global.f32 	%f18, [%rd5];
	add.f32 	%f19, %f82, %f18;
	add.s64 	%rd7, %rd5, %rd6;
	ld.global.f32 	%f20, [%rd7];
	add.f32 	%f21, %f19, %f20;
	add.s64 	%rd8, %rd7, %rd6;
	ld.global.f32 	%f22, [%rd8];
	add.f32 	%f23, %f21, %f22;
	add.s64 	%rd9, %rd8, %rd6;
	ld.global.f32 	%f24, [%rd9];
	add.f32 	%f25, %f23, %f24;
	add.s64 	%rd10, %rd9, %rd6;
	ld.global.f32 	%f26, [%rd10];
	add.f32 	%f27, %f25, %f26;
	add.s64 	%rd11, %rd10, %rd6;
	ld.global.f32 	%f28, [%rd11];
	add.f32 	%f29, %f27, %f28;
	add.s64 	%rd12, %rd11, %rd6;
	ld.global.f32 	%f30, [%rd12];
	add.f32 	%f31, %f29, %f30;
	add.s64 	%rd13, %rd12, %rd6;
	ld.global.f32 	%f32, [%rd13];
	add.f32 	%f33, %f31, %f32;
	add.s64 	%rd14, %rd13, %rd6;
	ld.global.f32 	%f34, [%rd14];
	add.f32 	%f35, %f33, %f34;
	add.s64 	%rd15, %rd14, %rd6;
	ld.global.f32 	%f36, [%rd15];
	add.f32 	%f37, %f35, %f36;
	add.s64 	%rd16, %rd15, %rd6;
	ld.global.f32 	%f38, [%rd16];
	add.f32 	%f39, %f37, %f38;
	add.s64 	%rd17, %rd16, %rd6;
	ld.global.f32 	%f40, [%rd17];
	add.f32 	%f41, %f39, %f40;
	add.s64 	%rd18, %rd17, %rd6;
	ld.global.f32 	%f42, [%rd18];
	add.f32 	%f43, %f41, %f42;
	add.s64 	%rd19, %rd18, %rd6;
	ld.global.f32 	%f44, [%rd19];
	add.f32 	%f45, %f43, %f44;
	add.s64 	%rd20, %rd19, %rd6;
	ld.global.f32 	%f46, [%rd20];
	add.f32 	%f47, %f45, %f46;
	add.s64 	%rd21, %rd20, %rd6;
	ld.global.f32 	%f48, [%rd21];
	add.f32 	%f82, %f47, %f48;
	add.s32 	%r32, %r32, 16;
	add.s32 	%r31, %r31, %r5;
	setp.ne.s32 	%p4, %r32, 0;
	@%p4 bra 	$L__BB0_4;
$L__BB0_5:
	setp.eq.s32 	%p5, %r2, 0;
	@%p5 bra 	$L__BB0_14;
	and.b32  	%r11, %r23, 7;
	setp.lt.u32 	%p6, %r2, 8;
	@%p6 bra 	$L__BB0_8;
	mad.lo.s32 	%r29, %r34, %r24, %r1;
	mul.wide.s32 	%rd22, %r29, 4;
	add.s64 	%rd23, %rd1, %rd22;
	ld.global.f32 	%f50, [%rd23];
	add.f32 	%f51, %f82, %f50;
	mul.wide.s32 	%rd24, %r24, 4;
	add.s64 	%rd25, %rd23, %rd24;
	ld.global.f32 	%f52, [%rd25];
	add.f32 	%f53, %f51, %f52;
	add.s64 	%rd26, %rd25, %rd24;
	ld.global.f32 	%f54, [%rd26];
	add.f32 	%f55, %f53, %f54;
	add.s64 	%rd27, %rd26, %rd24;
	ld.global.f32 	%f56, [%rd27];
	add.f32 	%f57, %f55, %f56;
	add.s64 	%rd28, %rd27, %rd24;
	ld.global.f32 	%f58, [%rd28];
	add.f32 	%f59, %f57, %f58;
	add.s64 	%rd29, %rd28, %rd24;
	ld.global.f32 	%f60, [%rd29];
	add.f32 	%f61, %f59, %f60;
	add.s64 	%rd30, %rd29, %rd24;
	ld.global.f32 	%f62, [%rd30];
	add.f32 	%f63, %f61, %f62;
	add.s64 	%rd31, %rd30, %rd24;
	ld.global.f32 	%f64, [%rd31];
	add.f32 	%f82, %f63, %f64;
	add.s32 	%r34, %r34, 8;
$L__BB0_8:
	setp.eq.s32 	%p7, %r11, 0;
	@%p7 bra 	$L__BB0_14;
	and.b32  	%r14, %r23, 3;
	setp.lt.u32 	%p8, %r11, 4;
	@%p8 bra 	$L__BB0_11;
	mad.lo.s32 	%r30, %r34, %r24, %r1;
	mul.wide.s32 	%rd32, %r30, 4;
	add.s64 	%rd33, %rd1, %rd32;
	ld.global.f32 	%f66, [%rd33];
	add.f32 	%f67, %f82, %f66;
	mul.wide.s32 	%rd34, %r24, 4;
	add.s64 	%rd35, %rd33, %rd34;
	ld.global.f32 	%f68, [%rd35];
	add.f32 	%f69, %f67, %f68;
	add.s64 	%rd36, %rd35, %rd34;
	ld.global.f32 	%f70, [%rd36];
	add.f32 	%f71, %f69, %f70;
	add.s64 	%rd37, %rd36, %rd34;
	ld.global.f32 	%f72, [%rd37];
	add.f32 	%f82, %f71, %f72;
	add.s32 	%r34, %r34, 4;
$L__BB0_11:
	setp.eq.s32 	%p9, %r14, 0;
	@%p9 bra 	$L__BB0_14;
	mad.lo.s32 	%r37, %r34, %r24, %r1;
	neg.s32 	%r36, %r14;
$L__BB0_13:
	.pragma "nounroll";
	mul.wide.s32 	%rd38, %r37, 4;
	add.s64 	%rd39, %rd1, %rd38;
	ld.global.f32 	%f73, [%rd39];
	add.f32 	%f82, %f82, %f73;
	add.s32 	%r37, %r37, %r24;
	add.s32 	%r36, %r36, 1;
	setp.ne.s32 	%p10, %r36, 0;
	@%p10 bra 	$L__BB0_13;
$L__BB0_14:
	cvta.to.global.u64 	%rd40, %rd2;
	mul.wide.s32 	%rd41, %r1, 4;
	add.s64 	%rd42, %rd40, %rd41;
	st.global.f32 	[%rd42], %f82;
$L__BB0_15:
	ret;

}
	// .globl	_Z28residual_add_backward_kernelPKfPfS1_i
.visible .entry _Z28residual_add_backward_kernelPKfPfS1_i(
	.param .u64 .ptr .align 1 _Z28residual_add_backward_kernelPKfPfS1_i_param_0,
	.param .u64 .ptr .align 1 _Z28residual_add_backward_kernelPKfPfS1_i_param_1,
	.param .u64 .ptr .align 1 _Z28residual_add_backward_kernelPKfPfS1_i_param_2,
	.param .u32 _Z28residual_add_backward_kernelPKfPfS1_i_param_3
)
{
	.reg .pred 	%p<4>;
	.reg .b32 	%r<6>;
	.reg .b32 	%f<6>;
	.reg .b64 	%rd<13>;

	ld.param.u64 	%rd1, [_Z28residual_add_backward_kernelPKfPfS1_i_param_0];
	ld.param.u64 	%rd2, [_Z28residual_add_backward_kernelPKfPfS1_i_param_1];
	ld.param.u64 	%rd3, [_Z28residual_add_backward_kernelPKfPfS1_i_param_2];
	ld.param.u32 	%r2, [_Z28residual_add_backward_kernelPKfPfS1_i_param_3];
	mov.u32 	%r3, %ctaid.x;
	mov.u32 	%r4, %ntid.x;
	mov.u32 	%r5, %tid.x;
	mad.lo.s32 	%r1, %r3, %r4, %r5;
	setp.ge.s32 	%p1, %r1, %r2;
	@%p1 bra 	$L__BB1_5;
	cvta.to.global.u64 	%rd4, %rd1;
	mul.wide.s32 	%rd5, %r1, 4;
	add.s64 	%rd6, %rd4, %rd5;
	ld.global.f32 	%f1, [%rd6];
	setp.eq.s64 	%p2, %rd2, 0;
	@%p2 bra 	$L__BB1_3;
	cvta.to.global.u64 	%rd7, %rd2;
	add.s64 	%rd9, %rd7, %rd5;
	ld.global.f32 	%f2, [%rd9];
	add.f32 	%f3, %f1, %f2;
	st.global.f32 	[%rd9], %f3;
$L__BB1_3:
	setp.eq.s64 	%p3, %rd3, 0;
	@%p3 bra 	$L__BB1_5;
	cvta.to.global.u64 	%rd10, %rd3;
	add.s64 	%rd12, %rd10, %rd5;
	ld.global.f32 	%f4, [%rd12];
	add.f32 	%f5, %f1, %f4;
	st.global.f32 	[%rd12], %f5;
$L__BB1_5:
	ret;

}


// ===== COMPILED SASS (sm_100) =====

	.target	sm_100

	.elftype	@"ET_EXEC"


//--------------------- .note.nv.tkinfo           --------------------------
	.section	.note.nv.tkinfo,"",@"SHT_NOTE"
	.sectionflags	@"SHF_NOTE_NV_TKINFO"
	.tkinfo
        /*0018*/ 	.word	0x00000002
        /*0030*/ 	.string	""
        /*0030*/ 	.string	"ptxas"
        /*0030*/ 	.string	"Cuda compilation tools, release 13.0, V13.0.88"
        /*0030*/ 	.string	"Build cuda_13.0.r13.0/compiler.36424714_0"
        /*0030*/ 	.string	"-arch sm_100 -m 64 "



//--------------------- .note.nv.cuinfo           --------------------------
	.section	.note.nv.cuinfo,"",@"SHT_NOTE"
	.sectionflags	@"SHF_NOTE_NV_CUINFO"
        /*0018*/ 	.short	0x0002
        /*001a*/ 	.short	0x0064
        /*001c*/ 	.short	0x0082
	.zero		2


//--------------------- .nv.info                  --------------------------
	.section	.nv.info,"",@"SHT_CUDA_INFO"
	.align	4


	//----- nvinfo : EIATTR_REGCOUNT
	.align		4
        /*0000*/ 	.byte	0x04, 0x2f
        /*0002*/ 	.short	(.L_1 - .L_0)
	.align		4
.L_0:
        /*0004*/ 	.word	index@(_Z13add_bias_gradPKfPfii)
        /*0008*/ 	.word	0x00000020


	//----- nvinfo : EIATTR_FRAME_SIZE
	.align		4
.L_1:
        /*000c*/ 	.byte	0x04, 0x11
        /*000e*/ 	.short	(.L_3 - .L_2)
	.align		4
.L_2:
        /*0010*/ 	.word	index@(_Z13add_bias_gradPKfPfii)
        /*0014*/ 	.word	0x00000000


	//----- nvinfo : EIATTR_REGCOUNT
	.align		4
.L_3:
        /*0018*/ 	.byte	0x04, 0x2f
        /*001a*/ 	.short	(.L_5 - .L_4)
	.align		4
.L_4:
        /*001c*/ 	.word	index@(_Z28residual_add_backward_kernelPKfPfS1_i)
        /*0020*/ 	.word	0x0000000c


	//----- nvinfo : EIATTR_FRAME_SIZE
	.align		4
.L_5:
        /*0024*/ 	.byte	0x04, 0x11
        /*0026*/ 	.short	(.L_7 - .L_6)
	.align		4
.L_6:
        /*0028*/ 	.word	index@(_Z28residual_add_backward_kernelPKfPfS1_i)
        /*002c*/ 	.word	0x00000000


	//----- nvinfo : EIATTR_MIN_STACK_SIZE
	.align		4
.L_7:
        /*0030*/ 	.byte	0x04, 0x12
        /*0032*/ 	.short	(.L_9 - .L_8)
	.align		4
.L_8:
        /*0034*/ 	.word	index@(_Z28residual_add_backward_kernelPKfPfS1_i)
        /*0038*/ 	.word	0x00000000


	//----- nvinfo : EIATTR_MIN_STACK_SIZE
	.align		4
.L_9:
        /*003c*/ 	.byte	0x04, 0x12
        /*003e*/ 	.short	(.L_11 - .L_10)
	.align		4
.L_10:
        /*0040*/ 	.word	index@(_Z13add_bias_gradPKfPfii)
        /*0044*/ 	.word	0x00000000
.L_11:


//--------------------- .nv.compat                --------------------------
	.section	.nv.compat,"",@"SHT_CUDA_COMPAT_INFO"
	.align	4
        /*0000*/ 	.byte	0x02, 0x09, 0x00, 0x00, 0x02, 0x02, 0x01, 0x00, 0x02, 0x05, 0x05, 0x00, 0x03, 0x07, 0x01, 0x01
        /*0010*/ 	.byte	0x02, 0x03, 0x00, 0x00, 0x02, 0x06, 0x01, 0x00, 0x04, 0x0b, 0x08, 0x00, 0x09, 0x00, 0x00, 0x00
        /*0020*/ 	.byte	0x00, 0x00, 0x00, 0x00


//--------------------- .nv.info._Z28residual_add_backward_kernelPKfPfS1_i --------------------------
	.section	.nv.info._Z28residual_add_backward_kernelPKfPfS1_i,"",@"SHT_CUDA_INFO"
	.sectionflags	@""
	.align	4


	//----- nvinfo : EIATTR_CUDA_API_VERSION
	.align		4
        /*0000*/ 	.byte	0x04, 0x37
        /*0002*/ 	.short	(.L_13 - .L_12)
.L_12:
        /*0004*/ 	.word	0x00000082


	//----- nvinfo : EIATTR_KPARAM_INFO
	.align		4
.L_13:
        /*0008*/ 	.byte	0x04, 0x17
        /*000a*/ 	.short	(.L_15 - .L_14)
.L_14:
        /*000c*/ 	.word	0x00000000
        /*0010*/ 	.short	0x0003
        /*0012*/ 	.short	0x0018
        /*0014*/ 	.byte	0x00, 0xf0, 0x11, 0x00


	//----- nvinfo : EIATTR_KPARAM_INFO
	.align		4
.L_15:
        /*0018*/ 	.byte	0x04, 0x17
        /*001a*/ 	.short	(.L_17 - .L_16)
.L_16:
        /*001c*/ 	.word	0x00000000
        /*0020*/ 	.short	0x0002
        /*0022*/ 	.short	0x0010
        /*0024*/ 	.byte	0x00, 0xf5, 0x21, 0x00


	//----- nvinfo : EIATTR_KPARAM_INFO
	.align		4
.L_17:
        /*0028*/ 	.byte	0x04, 0x17
        /*002a*/ 	.short	(.L_19 - .L_18)
.L_18:
        /*002c*/ 	.word	0x00000000
        /*0030*/ 	.short	0x0001
        /*0032*/ 	.short	0x0008
        /*0034*/ 	.byte	0x00, 0xf5, 0x21, 0x00


	//----- nvinfo : EIATTR_KPARAM_INFO
	.align		4
.L_19:
        /*0038*/ 	.byte	0x04, 0x17
        /*003a*/ 	.short	(.L_21 - .L_20)
.L_20:
        /*003c*/ 	.word	0x00000000
        /*0040*/ 	.short	0x0000
        /*0042*/ 	.short	0x0000
        /*0044*/ 	.byte	0x00, 0xf5, 0x21, 0x00


	//----- nvinfo : EIATTR_SPARSE_MMA_MASK
	.align		4
.L_21:
        /*0048*/ 	.byte	0x03, 0x50
        /*004a*/ 	.short	0x0000


	//----- nvinfo : EIATTR_MAXREG_COUNT
	.align		4
        /*004c*/ 	.byte	0x03, 0x1b
        /*004e*/ 	.short	0x00ff


	//----- nvinfo : EIATTR_MERCURY_ISA_VERSION
	.align		4
        /*0050*/ 	.byte	0x03, 0x5f
        /*0052*/ 	.short	0x0101


	//----- nvinfo : EIATTR_VRC_CTA_INIT_COUNT
	.align		4
        /*0054*/ 	.byte	0x02, 0x4a
	.zero		1
	.zero		1


	//----- nvinfo : EIATTR_EXIT_INSTR_OFFSETS
	.align		4
        /*0058*/ 	.byte	0x04, 0x1c
        /*005a*/ 	.short	(.L_23 - .L_22)


	//   ....[0]....
.L_22:
        /*005c*/ 	.word	0x00000070


	//   ....[1]....
        /*0060*/ 	.word	0x00000170


	//   ....[2]....
        /*0064*/ 	.word	0x000001d0


	//----- nvinfo : EIATTR_CBANK_PARAM_SIZE
	.align		4
.L_23:
        /*0068*/ 	.byte	0x03, 0x19
        /*006a*/ 	.short	0x001c


	//----- nvinfo : EIATTR_PARAM_CBANK
	.align		4
        /*006c*/ 	.byte	0x04, 0x0a
        /*006e*/ 	.short	(.L_25 - .L_24)
	.align		4
.L_24:
        /*0070*/ 	.word	index@(.nv.constant0._Z28residual_add_backward_kernelPKfPfS1_i)
        /*0074*/ 	.short	0x0380
        /*0076*/ 	.short	0x001c


	//----- nvinfo : EIATTR_SW_WAR
	.align		4
.L_25:
        /*0078*/ 	.byte	0x04, 0x36
        /*007a*/ 	.short	(.L_27 - .L_26)
.L_26:
        /*007c*/ 	.word	0x00000008
.L_27:


//--------------------- .nv.info._Z13add_bias_gradPKfPfii --------------------------
	.section	.nv.info._Z13add_bias_gradPKfPfii,"",@"SHT_CUDA_INFO"
	.sectionflags	@""
	.align	4


	//----- nvinfo : EIATTR_CUDA_API_VERSION
	.align		4
        /*0000*/ 	.byte	0x04, 0x37
        /*0002*/ 	.short	(.L_29 - .L_28)
.L_28:
        /*0004*/ 	.word	0x00000082


	//----- nvinfo : EIATTR_KPARAM_INFO
	.align		4
.L_29:
        /*0008*/ 	.byte	0x04, 0x17
        /*000a*/ 	.short	(.L_31 - .L_30)
.L_30:
        /*000c*/ 	.word	0x00000000
        /*0010*/ 	.short	0x0003
        /*0012*/ 	.short	0x0014
        /*0014*/ 	.byte	0x00, 0xf0, 0x11, 0x00


	//----- nvinfo : EIATTR_KPARAM_INFO
	.align		4
.L_31:
        /*0018*/ 	.byte	0x04, 0x17
        /*001a*/ 	.short	(.L_33 - .L_32)
.L_32:
        /*001c*/ 	.word	0x00000000
        /*0020*/ 	.short	0x0002
        /*0022*/ 	.short	0x0010
        /*0024*/ 	.byte	0x00, 0xf0, 0x11, 0x00


	//----- nvinfo : EIATTR_KPARAM_INFO
	.align		4
.L_33:
        /*0028*/ 	.byte	0x04, 0x17
        /*002a*/ 	.short	(.L_35 - .L_34)
.L_34:
        /*002c*/ 	.word	0x00000000
        /*0030*/ 	.short	0x0001
        /*0032*/ 	.short	0x0008
        /*0034*/ 	.byte	0x00, 0xf5, 0x21, 0x00


	//----- nvinfo : EIATTR_KPARAM_INFO
	.align		4
.L_35:
        /*0038*/ 	.byte	0x04, 0x17
        /*003a*/ 	.short	(.L_37 - .L_36)
.L_36:
        /*003c*/ 	.word	0x00000000
        /*0040*/ 	.short	0x0000
        /*0042*/ 	.short	0x0000
        /*0044*/ 	.byte	0x00, 0xf5, 0x21, 0x00


	//----- nvinfo : EIATTR_SPARSE_MMA_MASK
	.align		4
.L_37:
        /*0048*/ 	.byte	0x03, 0x50
        /*004a*/ 	.short	0x0000


	//----- nvinfo : EIATTR_MAXREG_COUNT
	.align		4
        /*004c*/ 	.byte	0x03, 0x1b
        /*004e*/ 	.short	0x00ff


	//----- nvinfo : EIATTR_MERCURY_ISA_VERSION
	.align		4
        /*0050*/ 	.byte	0x03, 0x5f
        /*0052*/ 	.short	0x0101


	//----- nvinfo : EIATTR_VRC_CTA_INIT_COUNT
	.align		4
        /*0054*/ 	.byte	0x02, 0x4a
	.zero		1
	.zero		1


	//----- nvinfo : EIATTR_EXIT_INSTR_OFFSETS
	.align		4
        /*0058*/ 	.byte	0x04, 0x1c
        /*005a*/ 	.short	(.L_39 - .L_38)


	//   ....[0]....
.L_38:
        /*005c*/ 	.word	0x00000070


	//   ....[1]....
        /*0060*/ 	.word	0x000008e0


	//----- nvinfo : EIATTR_CBANK_PARAM_SIZE
	.align		4
.L_39:
        /*0064*/ 	.byte	0x03, 0x19
        /*0066*/ 	.short	0x0018


	//----- nvinfo : EIATTR_PARAM_CBANK
	.align		4
        /*0068*/ 	.byte	0x04, 0x0a
        /*006a*/ 	.short	(.L_41 - .L_40)
	.align		4
.L_40:
        /*006c*/ 	.word	index@(.nv.constant0._Z13add_bias_gradPKfPfii)
        /*0070*/ 	.short	0x0380
        /*0072*/ 	.short	0x0018


	//----- nvinfo : EIATTR_SW_WAR
	.align		4
.L_41:
        /*0074*/ 	.byte	0x04, 0x36
        /*0076*/ 	.short	(.L_43 - .L_42)
.L_42:
        /*0078*/ 	.word	0x00000008
.L_43:


//--------------------- .nv.callgraph             --------------------------
	.section	.nv.callgraph,"",@"SHT_CUDA_CALLGRAPH"
	.align	4
	.sectionentsize	8
	.align		4
        /*0000*/ 	.word	0x00000000
	.align		4
        /*0004*/ 	.word	0xffffffff
	.align		4
        /*0008*/ 	.word	0x00000000
	.align		4
        /*000c*/ 	.word	0xfffffffe
	.align		4
        /*0010*/ 	.word	0x00000000
	.align		4
        /*0014*/ 	.word	0xfffffffd
	.align		4
        /*0018*/ 	.word	0x00000000
	.align		4
        /*001c*/ 	.word	0xfffffffc


//--------------------- .text._Z28residual_add_backward_kernelPKfPfS1_i --------------------------
	.section	.text._Z28residual_add_backward_kernelPKfPfS1_i,"ax",@progbits
	.align	128
        .global         _Z28residual_add_backward_kernelPKfPfS1_i
        .type           _Z28residual_add_backward_kernelPKfPfS1_i,@function
        .size           _Z28residual_add_backward_kernelPKfPfS1_i,(.L_x_8 - _Z28residual_add_backward_kernelPKfPfS1_i)
        .other          _Z28residual_add_backward_kernelPKfPfS1_i,@"STO_CUDA_ENTRY STV_DEFAULT"
_Z28residual_add_backward_kernelPKfPfS1_i:
.text._Z28residual_add_backward_kernelPKfPfS1_i:
[----:B------:R-:W-:Y:S01]  /*0000*/  LDC R1, c[0x0][0x37c] ;  /* 0x0000df00ff017b82 */ /* 0x000fe20000000800 */
[----:B------:R-:W0:Y:S07]  /*0010*/  S2R R0, SR_TID.X ;  /* 0x0000000000007919 */ /* 0x000e2e0000002100 */
[----:B------:R-:W0:Y:S01]  /*0020*/  S2UR UR4, SR_CTAID.X ;  /* 0x00000000000479c3 */ /* 0x000e220000002500 */
[----:B------:R-:W1:Y:S07]  /*0030*/  LDCU UR5, c[0x0][0x398] ;  /* 0x00007300ff0577ac */ /* 0x000e6e0008000800 */
[----:B------:R-:W0:Y:S02]  /*0040*/  LDC R7, c[0x0][0x360] ;  /* 0x0000d800ff077b82 */ /* 0x000e240000000800 */
[----:B0-----:R-:W-:-:S05]  /*0050*/  IMAD R7, R7, UR4, R0 ;  /* 0x0000000407077c24 */ /* 0x001fca000f8e0200 */
[----:B-1----:R-:W-:-:S13]  /*0060*/  ISETP.GE.AND P0, PT, R7, UR5, PT ;  /* 0x0000000507007c0c */ /* 0x002fda000bf06270 */
[----:B------:R-:W-:Y:S05]  /*0070*/  @P0 EXIT ;  /* 0x000000000000094d */ /* 0x000fea0003800000 */
[----:B------:R-:W0:Y:S01]  /*0080*/  LDCU.64 UR4, c[0x0][0x388] ;  /* 0x00007100ff0477ac */ /* 0x000e220008000a00 */
[----:B------:R-:W1:Y:S01]  /*0090*/  LDC.64 R2, c[0x0][0x380] ;  /* 0x0000e000ff027b82 */ /* 0x000e620000000a00 */
[----:B------:R-:W2:Y:S01]  /*00a0*/  LDCU.64 UR6, c[0x0][0x390] ;  /* 0x00007200ff0677ac */ /* 0x000ea20008000a00 */
[----:B0-----:R-:W-:-:S04]  /*00b0*/  ISETP.NE.U32.AND P0, PT, RZ, UR4, PT ;  /* 0x00000004ff007c0c */ /* 0x001fc8000bf05070 */
[----:B------:R-:W-:Y:S01]  /*00c0*/  ISETP.NE.AND.EX P0, PT, RZ, UR5, PT, P0 ;  /* 0x00000005ff007c0c */ /* 0x000fe2000bf05300 */
[----:B------:R-:W0:Y:S01]  /*00d0*/  LDCU.64 UR4, c[0x0][0x358] ;  /* 0x00006b00ff0477ac */ /* 0x000e220008000a00 */
[----:B-1----:R-:W-:-:S11]  /*00e0*/  IMAD.WIDE R2, R7, 0x4, R2 ;  /* 0x0000000407027825 */ /* 0x002fd600078e0202 */
[----:B------:R-:W1:Y:S01]  /*00f0*/  @P0 LDC.64 R4, c[0x0][0x388] ;  /* 0x0000e200ff040b82 */ /* 0x000e620000000a00 */
[----:B0-----:R-:W3:Y:S01]  /*0100*/  LDG.E R0, desc[UR4][R2.64] ;  /* 0x0000000402007981 */ /* 0x001ee2000c1e1900 */
[----:B-1----:R-:W-:-:S05]  /*0110*/  @P0 IMAD.WIDE R4, R7, 0x4, R4 ;  /* 0x0000000407040825 */ /* 0x002fca00078e0204 */
[----:B------:R-:W3:Y:S01]  /*0120*/  @P0 LDG.E R9, desc[UR4][R4.64] ;  /* 0x0000000404090981 */ /* 0x000ee2000c1e1900 */
[----:B--2---:R-:W-:-:S04]  /*0130*/  ISETP.NE.U32.AND P1, PT, RZ, UR6, PT ;  /* 0x00000006ff007c0c */ /* 0x004fc8000bf25070 */
[----:B------:R-:W-:Y:S01]  /*0140*/  ISETP.NE.AND.EX P1, PT, RZ, UR7, PT, P1 ;  /* 0x00000007ff007c0c */ /* 0x000fe2000bf25310 */
[----:B---3--:R-:W-:-:S05]  /*0150*/  @P0 FADD R9, R0, R9 ;  /* 0x0000000900090221 */ /* 0x008fca0000000000 */
[----:B------:R0:W-:Y:S07]  /*0160*/  @P0 STG.E desc[UR4][R4.64], R9 ;  /* 0x0000000904000986 */ /* 0x0001ee000c101904 */
[----:B------:R-:W-:Y:S05]  /*0170*/  @!P1 EXIT ;  /* 0x000000000000994d */ /* 0x000fea0003800000 */
[----:B------:R-:W1:Y:S02]  /*0180*/  LDC.64 R2, c[0x0][0x390] ;  /* 0x0000e400ff027b82 */ /* 0x000e640000000a00 */
[----:B-1----:R-:W-:-:S05]  /*0190*/  IMAD.WIDE R2, R7, 0x4, R2 ;  /* 0x0000000407027825 */ /* 0x002fca00078e0202 */
[----:B0-----:R-:W2:Y:S02]  /*01a0*/  LDG.E R5, desc[UR4][R2.64] ;  /* 0x0000000402057981 */ /* 0x001ea4000c1e1900 */
[----:B--2---:R-:W-:-:S05]  /*01b0*/  FADD R5, R0, R5 ;  /* 0x0000000500057221 */ /* 0x004fca0000000000 */
[----:B------:R-:W-:Y:S01]  /*01c0*/  STG.E desc[UR4][R2.64], R5 ;  /* 0x0000000502007986 */ /* 0x000fe2000c101904 */
[----:B------:R-:W-:Y:S05]  /*01d0*/  EXIT ;  /* 0x000000000000794d */ /* 0x000fea0003800000 */
.L_x_0:
[----:B------:R-:W-:-:S00]  /*01e0*/  BRA `(.L_x_0) ;  /* 0xfffffffc00fc7947 */ /* 0x000fc0000383ffff */
[----:B------:R-:W-:-:S00]  /*01f0*/  NOP ;  /* 0x0000000000007918 */ /* 0x000fc00000000000 */
        /* <DEDUP_REMOVED lines=8> */
.L_x_8:


//--------------------- .text._Z13add_bias_gradPKfPfii --------------------------
	.section	.text._Z13add_bias_gradPKfPfii,"ax",@progbits
	.align	128
        .global         _Z13add_bias_gradPKfPfii
        .type           _Z13add_bias_gradPKfPfii,@function
        .size           _Z13add_bias_gradPKfPfii,(.L_x_9 - _Z13add_bias_gradPKfPfii)
        .other          _Z13add_bias_gradPKfPfii,@"STO_CUDA_ENTRY STV_DEFAULT"
_Z13add_bias_gradPKfPfii:
.text._Z13add_bias_gradPKfPfii:
[----:B------:R-:W-:Y:S01]  /*0000*/  LDC R1, c[0x0][0x37c] ;  /* 0x0000df00ff017b82 */ /* 0x000fe20000000800 */
[----:B------:R-:W0:Y:S07]  /*0010*/  S2R R3, SR_TID.X ;  /* 0x0000000000037919 */ /* 0x000e2e0000002100 */
[----:B------:R-:W0:Y:S08]  /*0020*/  S2UR UR4, SR_CTAID.X ;  /* 0x00000000000479c3 */ /* 0x000e300000002500 */
[----:B------:R-:W0:Y:S08]  /*0030*/  LDC R0, c[0x0][0x360] ;  /* 0x0000d800ff007b82 */ /* 0x000e300000000800 */
[----:B------:R-:W1:Y:S01]  /*0040*/  LDC R17, c[0x0][0x394] ;  /* 0x0000e500ff117b82 */ /* 0x000e620000000800 */
[----:B0-----:R-:W-:-:S05]  /*0050*/  IMAD R0, R0, UR4, R3 ;  /* 0x0000000400007c24 */ /* 0x001fca000f8e0203 */
[----:B-1----:R-:W-:-:S13]  /*0060*/  ISETP.GE.AND P0, PT, R0, R17, PT ;  /* 0x000000110000720c */ /* 0x002fda0003f06270 */
[----:B------:R-:W-:Y:S05]  /*0070*/  @P0 EXIT ;  /* 0x000000000000094d */ /* 0x000fea0003800000 */
[----:B------:R-:W0:Y:S01]  /*0080*/  LDCU UR5, c[0x0][0x390] ;  /* 0x00007200ff0577ac */ /* 0x000e220008000800 */
[----:B------:R-:W-:Y:S01]  /*0090*/  HFMA2 R16, -RZ, RZ, 0, 0 ;  /* 0x00000000ff107431 */ /* 0x000fe200000001ff */
[----:B------:R-:W1:Y:S01]  /*00a0*/  LDCU.64 UR8, c[0x0][0x358] ;  /* 0x00006b00ff0877ac */ /* 0x000e620008000a00 */
[----:B0-----:R-:W-:-:S09]  /*00b0*/  UISETP.GE.AND UP0, UPT, UR5, 0x1, UPT ;  /* 0x000000010500788c */ /* 0x001fd2000bf06270 */
[----:B-1----:R-:W-:Y:S05]  /*00c0*/  BRA.U !UP0, `(.L_x_1) ;  /* 0x0000000508f87547 */ /* 0x002fea000b800000 */
[----:B------:R-:W-:Y:S01]  /*00d0*/  UISETP.GE.U32.AND UP1, UPT, UR5, 0x10, UPT ;  /* 0x000000100500788c */ /* 0x000fe2000bf26070 */
[----:B------:R-:W-:Y:S01]  /*00e0*/  MOV R16, RZ ;  /* 0x000000ff00107202 */ /* 0x000fe20000000f00 */
[----:B------:R-:W-:Y:S01]  /*00f0*/  ULOP3.LUT UR6, UR5, 0xf, URZ, 0xc0, !UPT ;  /* 0x0000000f05067892 */ /* 0x000fe2000f8ec0ff */
[----:B------:R-:W-:-:S03]  /*0100*/  UMOV UR4, URZ ;  /* 0x000000ff00047c82 */ /* 0x000fc60008000000 */
[----:B------:R-:W-:-:S03]  /*0110*/  UISETP.NE.AND UP0, UPT, UR6, URZ, UPT ;  /* 0x000000ff0600728c */ /* 0x000fc6000bf05270 */
[----:B------:R-:W-:Y:S08]  /*0120*/  BRA.U !UP1, `(.L_x_2) ;  /* 0x0000000109e47547 */ /* 0x000ff0000b800000 */
[----:B------:R-:W-:Y:S01]  /*0130*/  ULOP3.LUT UR4, UR5, 0x7ffffff0, URZ, 0xc0, !UPT ;  /* 0x7ffffff005047892 */ /* 0x000fe2000f8ec0ff */
[----:B------:R-:W-:Y:S02]  /*0140*/  MOV R16, RZ ;  /* 0x000000ff00107202 */ /* 0x000fe40000000f00 */
[----:B------:R-:W-:Y:S01]  /*0150*/  MOV R18, R0 ;  /* 0x0000000000127202 */ /* 0x000fe20000000f00 */
[----:B------:R-:W-:-:S12]  /*0160*/  UIADD3 UR7, UPT, UPT, -UR4, URZ, URZ ;  /* 0x000000ff04077290 */ /* 0x000fd8000fffe1ff */
.L_x_3:
[----:B------:R-:W0:Y:S02]  /*0170*/  LDC.64 R4, c[0x0][0x380] ;  /* 0x0000e000ff047b82 */ /* 0x000e240000000a00 */
[----:B0-----:R-:W-:-:S05]  /*0180*/  IMAD.WIDE R4, R18, 0x4, R4 ;  /* 0x0000000412047825 */ /* 0x001fca00078e0204 */
[----:B------:R-:W2:Y:S01]  /*0190*/  LDG.E R25, desc[UR8][R4.64] ;  /* 0x0000000804197981 */ /* 0x000ea2000c1e1900 */
[----:B------:R-:W-:-:S05]  /*01a0*/  IMAD.WIDE R6, R17, 0x4, R4 ;  /* 0x0000000411067825 */ /* 0x000fca00078e0204 */
[----:B------:R0:W3:Y:S01]  /*01b0*/  LDG.E R23, desc[UR8][R6.64] ;  /* 0x0000000806177981 */ /* 0x0000e2000c1e1900 */
[----:B------:R-:W-:-:S05]  /*01c0*/  IMAD.WIDE R8, R17, 0x4, R6 ;  /* 0x0000000411087825 */ /* 0x000fca00078e0206 */
[----:B------:R1:W4:Y:S01]  /*01d0*/  LDG.E R22, desc[UR8][R8.64] ;  /* 0x0000000808167981 */ /* 0x000322000c1e1900 */
[----:B------:R-:W-:-:S05]  /*01e0*/  IMAD.WIDE R12, R17, 0x4, R8 ;  /* 0x00000004110c7825 */ /* 0x000fca00078e0208 */
[----:B------:R-:W5:Y:S01]  /*01f0*/  LDG.E R21, desc[UR8][R12.64] ;  /* 0x000000080c157981 */ /* 0x000f62000c1e1900 */
[----:B------:R-:W-:-:S05]  /*0200*/  IMAD.WIDE R14, R17, 0x4, R12 ;  /* 0x00000004110e7825 */ /* 0x000fca00078e020c */
[----:B------:R-:W5:Y:S01]  /*0210*/  LDG.E R20, desc[UR8][R14.64] ;  /* 0x000000080e147981 */ /* 0x000f62000c1e1900 */
[----:B------:R-:W-:-:S05]  /*0220*/  IMAD.WIDE R2, R17, 0x4, R14 ;  /* 0x0000000411027825 */ /* 0x000fca00078e020e */
[----:B------:R1:W5:Y:S01]  /*0230*/  LDG.E R19, desc[UR8][R2.64] ;  /* 0x0000000802137981 */ /* 0x000362000c1e1900 */
[----:B------:R-:W-:-:S05]  /*0240*/  IMAD.WIDE R26, R17, 0x4, R2 ;  /* 0x00000004111a7825 */ /* 0x000fca00078e0202 */
[----:B------:R1:W5:Y:S01]  /*0250*/  LDG.E R24, desc[UR8][R26.64] ;  /* 0x000000081a187981 */ /* 0x000362000c1e1900 */
[----:B------:R-:W-:-:S05]  /*0260*/  IMAD.WIDE R10, R17, 0x4, R26 ;  /* 0x00000004110a7825 */ /* 0x000fca00078e021a */
[----:B------:R1:W5:Y:S01]  /*0270*/  LDG.E R28, desc[UR8][R10.64] ;  /* 0x000000080a1c7981 */ /* 0x000362000c1e1900 */
[----:B0-----:R-:W-:-:S04]  /*0280*/  IMAD.WIDE R6, R17, 0x4, R10 ;  /* 0x0000000411067825 */ /* 0x001fc800078e020a */
[C---:B-1----:R-:W-:Y:S02]  /*0290*/  IMAD.WIDE R8, R17.reuse, 0x4, R6 ;  /* 0x0000000411087825 */ /* 0x042fe400078e0206 */
[----:B------:R-:W5:Y:S02]  /*02a0*/  LDG.E R6, desc[UR8][R6.64] ;  /* 0x0000000806067981 */ /* 0x000f64000c1e1900 */
[C---:B------:R-:W-:Y:S02]  /*02b0*/  IMAD.WIDE R2, R17.reuse, 0x4, R8 ;  /* 0x0000000411027825 */ /* 0x040fe400078e0208 */
[----:B------:R-:W5:Y:S02]  /*02c0*/  LDG.E R8, desc[UR8][R8.64] ;  /* 0x0000000808087981 */ /* 0x000f64000c1e1900 */
[C---:B------:R-:W-:Y:S02]  /*02d0*/  IMAD.WIDE R4, R17.reuse, 0x4, R2 ;  /* 0x0000000411047825 */ /* 0x040fe400078e0202 */
[----:B------:R-:W5:Y:S02]  /*02e0*/  LDG.E R29, desc[UR8][R2.64] ;  /* 0x00000008021d7981 */ /* 0x000f64000c1e1900 */
[----:B------:R-:W-:-:S02]  /*02f0*/  IMAD.WIDE R12, R17, 0x4, R4 ;  /* 0x00000004110c7825 */ /* 0x000fc400078e0204 */
[----:B------:R-:W5:Y:S02]  /*0300*/  LDG.E R4, desc[UR8][R4.64] ;  /* 0x0000000804047981 */ /* 0x000f64000c1e1900 */
[C---:B------:R-:W-:Y:S02]  /*0310*/  IMAD.WIDE R14, R17.reuse, 0x4, R12 ;  /* 0x00000004110e7825 */ /* 0x040fe400078e020c */
[----:B------:R-:W5:Y:S02]  /*0320*/  LDG.E R12, desc[UR8][R12.64] ;  /* 0x000000080c0c7981 */ /* 0x000f64000c1e1900 */
[C---:B------:R-:W-:Y:S02]  /*0330*/  IMAD.WIDE R26, R17.reuse, 0x4, R14 ;  /* 0x00000004111a7825 */ /* 0x040fe400078e020e */
[----:B------:R-:W5:Y:S02]  /*0340*/  LDG.E R14, desc[UR8][R14.64] ;  /* 0x000000080e0e7981 */ /* 0x000f64000c1e1900 */
[----:B------:R-:W-:-:S02]  /*0350*/  IMAD.WIDE R10, R17, 0x4, R26 ;  /* 0x00000004110a7825 */ /* 0x000fc400078e021a */
[----:B------:R-:W5:Y:S04]  /*0360*/  LDG.E R26, desc[UR8][R26.64] ;  /* 0x000000081a1a7981 */ /* 0x000f68000c1e1900 */
[----:B------:R-:W5:Y:S01]  /*0370*/  LDG.E R10, desc[UR8][R10.64] ;  /* 0x000000080a0a7981 */ /* 0x000f62000c1e1900 */
[----:B------:R-:W-:-:S04]  /*0380*/  UIADD3 UR7, UPT, UPT, UR7, 0x10, URZ ;  /* 0x0000001007077890 */ /* 0x000fc8000fffe0ff */
[----:B------:R-:W-:Y:S01]  /*0390*/  UISETP.NE.AND UP1, UPT, UR7, URZ, UPT ;  /* 0x000000ff0700728c */ /* 0x000fe2000bf25270 */
[----:B------:R-:W-:Y:S01]  /*03a0*/  LEA R18, R17, R18, 0x4 ;  /* 0x0000001211127211 */ /* 0x000fe200078e20ff */
[----:B--2---:R-:W-:-:S04]  /*03b0*/  FADD R16, R25, R16 ;  /* 0x0000001019107221 */ /* 0x004fc80000000000 */
[----:B---3--:R-:W-:-:S04]  /*03c0*/  FADD R23, R16, R23 ;  /* 0x0000001710177221 */ /* 0x008fc80000000000 */
[----:B----4-:R-:W-:-:S04]  /*03d0*/  FADD R22, R23, R22 ;  /* 0x0000001617167221 */ /* 0x010fc80000000000 */
[----:B-----5:R-:W-:-:S04]  /*03e0*/  FADD R21, R22, R21 ;  /* 0x0000001516157221 */ /* 0x020fc80000000000 */
[----:B------:R-:W-:-:S04]  /*03f0*/  FADD R20, R21, R20 ;  /* 0x0000001415147221 */ /* 0x000fc80000000000 */
        /* <DEDUP_REMOVED lines=10> */
[----:B------:R-:W-:Y:S01]  /*04a0*/  FADD R16, R29, R10 ;  /* 0x0000000a1d107221 */ /* 0x000fe20000000000 */
[----:B------:R-:W-:Y:S06]  /*04b0*/  BRA.U UP1, `(.L_x_3) ;  /* 0xfffffffd012c7547 */ /* 0x000fec000b83ffff */
.L_x_2:
[----:B------:R-:W-:Y:S05]  /*04c0*/  BRA.U !UP0, `(.L_x_1) ;  /* 0x0000000108f87547 */ /* 0x000fea000b800000 */
[----:B------:R-:W-:Y:S02]  /*04d0*/  UISETP.GE.U32.AND UP0, UPT, UR6, 0x8, UPT ;  /* 0x000000080600788c */ /* 0x000fe4000bf06070 */
[----:B------:R-:W-:-:S04]  /*04e0*/  ULOP3.LUT UR7, UR5, 0x7, URZ, 0xc0, !UPT ;  /* 0x0000000705077892 */ /* 0x000fc8000f8ec0ff */
[----:B------:R-:W-:-:S03]  /*04f0*/  UISETP.NE.AND UP1, UPT, UR7, URZ, UPT ;  /* 0x000000ff0700728c */ /* 0x000fc6000bf25270 */
[----:B------:R-:W-:Y:S08]  /*0500*/  BRA.U !UP0, `(.L_x_4) ;  /* 0x00000001086c7547 */ /* 0x000ff0000b800000 */
[----:B------:R-:W0:Y:S01]  /*0510*/  LDC.64 R2, c[0x0][0x380] ;  /* 0x0000e000ff027b82 */ /* 0x000e220000000a00 */
[----:B------:R-:W-:-:S04]  /*0520*/  IMAD R5, R17, UR4, R0 ;  /* 0x0000000411057c24 */ /* 0x000fc8000f8e0200 */
[----:B0-----:R-:W-:-:S04]  /*0530*/  IMAD.WIDE R2, R5, 0x4, R2 ;  /* 0x0000000405027825 */ /* 0x001fc800078e0202 */
[C---:B------:R-:W-:Y:S02]  /*0540*/  IMAD.WIDE R4, R17.reuse, 0x4, R2 ;  /* 0x0000000411047825 */ /* 0x040fe400078e0202 */
[----:B------:R-:W2:Y:S02]  /*0550*/  LDG.E R3, desc[UR8][R2.64] ;  /* 0x0000000802037981 */ /* 0x000ea4000c1e1900 */
[C---:B------:R-:W-:Y:S02]  /*0560*/  IMAD.WIDE R6, R17.reuse, 0x4, R4 ;  /* 0x0000000411067825 */ /* 0x040fe400078e0204 */
[----:B------:R-:W3:Y:S02]  /*0570*/  LDG.E R4, desc[UR8][R4.64] ;  /* 0x0000000804047981 */ /* 0x000ee4000c1e1900 */
[C---:B------:R-:W-:Y:S02]  /*0580*/  IMAD.WIDE R8, R17.reuse, 0x4, R6 ;  /* 0x0000000411087825 */ /* 0x040fe400078e0206 */
[----:B------:R-:W4:Y:S02]  /*0590*/  LDG.E R6, desc[UR8][R6.64] ;  /* 0x0000000806067981 */ /* 0x000f24000c1e1900 */
        /* <DEDUP_REMOVED lines=9> */
[----:B------:R-:W-:Y:S01]  /*0630*/  UIADD3 UR4, UPT, UPT, UR4, 0x8, URZ ;  /* 0x0000000804047890 */ /* 0x000fe2000fffe0ff */
[----:B--2---:R-:W-:-:S04]  /*0640*/  FADD R3, R16, R3 ;  /* 0x0000000310037221 */ /* 0x004fc80000000000 */
[----:B---3--:R-:W-:-:S04]  /*0650*/  FADD R3, R3, R4 ;  /* 0x0000000403037221 */ /* 0x008fc80000000000 */
[----:B----4-:R-:W-:-:S04]  /*0660*/  FADD R3, R3, R6 ;  /* 0x0000000603037221 */ /* 0x010fc80000000000 */
[----:B-----5:R-:W-:-:S04]  /*0670*/  FADD R3, R3, R8 ;  /* 0x0000000803037221 */ /* 0x020fc80000000000 */
[----:B------:R-:W-:-:S04]  /*0680*/  FADD R3, R3, R10 ;  /* 0x0000000a03037221 */ /* 0x000fc80000000000 */
[----:B------:R-:W-:-:S04]  /*0690*/  FADD R3, R3, R12 ;  /* 0x0000000c03037221 */ /* 0x000fc80000000000 */
[----:B------:R-:W-:-:S04]  /*06a0*/  FADD R3, R3, R14 ;  /* 0x0000000e03037221 */ /* 0x000fc80000000000 */
[----:B------:R-:W-:-:S07]  /*06b0*/  FADD R16, R3, R18 ;  /* 0x0000001203107221 */ /* 0x000fce0000000000 */
.L_x_4:
        /* <DEDUP_REMOVED lines=12> */
[----:B------:R-:W-:Y:S02]  /*0780*/  IMAD.WIDE R8, R17, 0x4, R6 ;  /* 0x0000000411087825 */ /* 0x000fe400078e0206 */
[----:B------:R-:W4:Y:S04]  /*0790*/  LDG.E R7, desc[UR8][R6.64] ;  /* 0x0000000806077981 */ /* 0x000f28000c1e1900 */
[----:B------:R-:W5:Y:S01]  /*07a0*/  LDG.E R9, desc[UR8][R8.64] ;  /* 0x0000000808097981 */ /* 0x000f62000c1e1900 */
[----:B------:R-:W-:Y:S01]  /*07b0*/  UIADD3 UR4, UPT, UPT, UR4, 0x4, URZ ;  /* 0x0000000404047890 */ /* 0x000fe2000fffe0ff */
[----:B--2---:R-:W-:-:S04]  /*07c0*/  FADD R16, R16, R3 ;  /* 0x0000000310107221 */ /* 0x004fc80000000000 */
[----:B---3--:R-:W-:-:S04]  /*07d0*/  FADD R16, R16, R5 ;  /* 0x0000000510107221 */ /* 0x008fc80000000000 */
[----:B----4-:R-:W-:-:S04]  /*07e0*/  FADD R16, R16, R7 ;  /* 0x0000000710107221 */ /* 0x010fc80000000000 */
[----:B-----5:R-:W-:-:S07]  /*07f0*/  FADD R16, R16, R9 ;  /* 0x0000000910107221 */ /* 0x020fce0000000000 */
.L_x_5:
[----:B------:R-:W-:Y:S05]  /*0800*/  BRA.U !UP1, `(.L_x_1) ;  /* 0x0000000109287547 */ /* 0x000fea000b800000 */
[----:B------:R-:W0:Y:S01]  /*0810*/  LDC.64 R4, c[0x0][0x380] ;  /* 0x0000e000ff047b82 */ /* 0x000e220000000a00 */
[----:B------:R-:W-:Y:S01]  /*0820*/  IMAD R6, R17, UR4, R0 ;  /* 0x0000000411067c24 */ /* 0x000fe2000f8e0200 */
[----:B------:R-:W-:-:S12]  /*0830*/  UIADD3 UR5, UPT, UPT, -UR5, URZ, URZ ;  /* 0x000000ff05057290 */ /* 0x000fd8000fffe1ff */
.L_x_6:
[----:B0-----:R-:W-:-:S06]  /*0840*/  IMAD.WIDE R2, R6, 0x4, R4 ;  /* 0x0000000406027825 */ /* 0x001fcc00078e0204 */
[----:B------:R-:W2:Y:S01]  /*0850*/  LDG.E R3, desc[UR8][R2.64] ;  /* 0x0000000802037981 */ /* 0x000ea2000c1e1900 */
[----:B------:R-:W-:Y:S01]  /*0860*/  UIADD3 UR5, UPT, UPT, UR5, 0x1, URZ ;  /* 0x0000000105057890 */ /* 0x000fe2000fffe0ff */
[----:B------:R-:W-:-:S03]  /*0870*/  IADD3 R6, PT, PT, R6, R17, RZ ;  /* 0x0000001106067210 */ /* 0x000fc60007ffe0ff */
[----:B------:R-:W-:Y:S01]  /*0880*/  UISETP.NE.AND UP0, UPT, UR5, URZ, UPT ;  /* 0x000000ff0500728c */ /* 0x000fe2000bf05270 */
[----:B--2---:R-:W-:-:S08]  /*0890*/  FADD R16, R3, R16 ;  /* 0x0000001003107221 */ /* 0x004fd00000000000 */
[----:B------:R-:W-:Y:S05]  /*08a0*/  BRA.U UP0, `(.L_x_6) ;  /* 0xfffffffd00e47547 */ /* 0x000fea000b83ffff */
.L_x_1:
[----:B------:R-:W0:Y:S02]  /*08b0*/  LDC.64 R2, c[0x0][0x388] ;  /* 0x0000e200ff027b82 */ /* 0x000e240000000a00 */
[----:B0-----:R-:W-:-:S05]  /*08c0*/  IMAD.WIDE R2, R0, 0x4, R2 ;  /* 0x0000000400027825 */ /* 0x001fca00078e0202 */
[----:B------:R-:W-:Y:S01]  /*08d0*/  STG.E desc[UR8][R2.64], R16 ;  /* 0x0000001002007986 */ /* 0x000fe2000c101908 */
[----:B------:R-:W-:Y:S05]  /*08e0*/  EXIT ;  /* 0x000000000000794d */ /* 0x000fea0003800000 */
.L_x_7:
        /* <DEDUP_REMOVED lines=9> */
.L_x_9:


//--------------------- .nv.shared.reserved.0     --------------------------
	.section	.nv.shared.reserved.0,"aw",@nobits
	.weak		__nv_reservedSMEM_offset_0_alias
	.size		__nv_reservedSMEM_offset_0_alias, 0, 64
	.other		__nv_reservedSMEM_offset_0_alias,@"STO_CUDA_RESERVED_SHARED STV_DEFAULT"
__nv_reservedSMEM_offset_0_alias:
	.zero		0
	.zero		64


//--------------------- .nv.constant0._Z28residual_add_backward_kernelPKfPfS1_i --------------------------
	.section	.nv.constant0._Z28residual_add_backward_kernelPKfPfS1_i,"a",@progbits
	.sectionflags	@""
	.align	4
.nv.constant0._Z28residual_add_backward_kernelPKfPfS1_i:
	.zero		924


//--------------------- .nv.constant0._Z13add_bias_gradPKfPfii --------------------------
	.section	.nv.constant0._Z13add_bias_gradPKfPfii,"a",@progbits
	.sectionflags	@""
	.align	4
.nv.constant0._Z13add_bias_gradPKfPfii:
	.zero		920


//--------------------- SYMBOLS --------------------------

	.type		.nv.reservedSmem.offset0,@object
	.size		.nv.reservedSmem.offset0,0x4
